	.headerflags	@"EF_CUDA_TEXMODE_UNIFIED EF_CUDA_64BIT_ADDRESS EF_CUDA_ACCELERATORS EF_CUDA_SM90 EF_CUDA_VIRTUAL_SM(EF_CUDA_SM90)"
	.elftype	@"ET_EXEC"


//--------------------- .nv.info                  --------------------------
	.section	.nv.info,"",@"SHT_CUDA_INFO"
	.align	4


	//----- nvinfo : EIATTR_REGCOUNT
	.align		4
        /*0000*/ 	.byte	0x04, 0x2f
        /*0002*/ 	.short	(.L_1 - .L_0)
	.align		4
.L_0:
        /*0004*/ 	.word	index@(triton_poi_fused_addmm_25)
        /*0008*/ 	.word	0x0000000a


	//----- nvinfo : EIATTR_MIN_STACK_SIZE
	.align		4
.L_1:
        /*000c*/ 	.byte	0x04, 0x12
        /*000e*/ 	.short	(.L_3 - .L_2)
	.align		4
.L_2:
        /*0010*/ 	.word	index@(triton_poi_fused_addmm_25)
        /*0014*/ 	.word	0x00000000


	//----- nvinfo : EIATTR_FRAME_SIZE
	.align		4
.L_3:
        /*0018*/ 	.byte	0x04, 0x11
        /*001a*/ 	.short	(.L_5 - .L_4)
	.align		4
.L_4:
        /*001c*/ 	.word	index@(triton_poi_fused_addmm_25)
        /*0020*/ 	.word	0x00000000


	//----- nvinfo : EIATTR_MIN_STACK_SIZE
	.align		4
.L_5:
        /*0024*/ 	.byte	0x04, 0x12
        /*0026*/ 	.short	(.L_7 - .L_6)
	.align		4
.L_6:
        /*0028*/ 	.word	index@(triton_poi_fused_addmm_25)
        /*002c*/ 	.word	0x00000000
.L_7:


//--------------------- .nv.info.triton_poi_fused_addmm_25 --------------------------
	.section	.nv.info.triton_poi_fused_addmm_25,"",@"SHT_CUDA_INFO"
	.sectionflags	@""
	.align	4


	//----- nvinfo : EIATTR_CUDA_API_VERSION
	.align		4
        /*0000*/ 	.byte	0x04, 0x37
        /*0002*/ 	.short	(.L_9 - .L_8)
.L_8:
        /*0004*/ 	.word	0x0000007c


	//----- nvinfo : EIATTR_KPARAM_INFO
	.align		4
.L_9:
        /*0008*/ 	.byte	0x04, 0x17
        /*000a*/ 	.short	(.L_11 - .L_10)
.L_10:
        /*000c*/ 	.word	0x00000000
        /*0010*/ 	.short	0x0002
        /*0012*/ 	.short	0x0010
        /*0014*/ 	.byte	0x00, 0xf0, 0x11, 0x00


	//----- nvinfo : EIATTR_KPARAM_INFO
	.align		4
.L_11:
        /*0018*/ 	.byte	0x04, 0x17
        /*001a*/ 	.short	(.L_13 - .L_12)
.L_12:
        /*001c*/ 	.word	0x00000000
        /*0020*/ 	.short	0x0001
        /*0022*/ 	.short	0x0008
        /*0024*/ 	.byte	0x00, 0xf4, 0x21, 0x00


	//----- nvinfo : EIATTR_KPARAM_INFO
	.align		4
.L_13:
        /*0028*/ 	.byte	0x04, 0x17
        /*002a*/ 	.short	(.L_15 - .L_14)
.L_14:
        /*002c*/ 	.word	0x00000000
        /*0030*/ 	.short	0x0000
        /*0032*/ 	.short	0x0000
        /*0034*/ 	.byte	0x00, 0xf4, 0x21, 0x00


	//----- nvinfo : EIATTR_SPARSE_MMA_MASK
	.align		4
.L_15:
        /*0038*/ 	.byte	0x03, 0x50
        /*003a*/ 	.short	0x0000


	//----- nvinfo : EIATTR_MAXREG_COUNT
	.align		4
        /*003c*/ 	.byte	0x03, 0x1b
        /*003e*/ 	.short	0x00ff


	//----- nvinfo : EIATTR_EXIT_INSTR_OFFSETS
	.align		4
        /*0040*/ 	.byte	0x04, 0x1c
        /*0042*/ 	.short	(.L_17 - .L_16)


	//   ....[0]....
.L_16:
        /*0044*/ 	.word	0x000000d0


	//----- nvinfo : EIATTR_REQNTID
	.align		4
.L_17:
        /*0048*/ 	.byte	0x04, 0x10
        /*004a*/ 	.short	(.L_19 - .L_18)
.L_18:
        /*004c*/ 	.word	0x00000080
        /*0050*/ 	.word	0x00000001
        /*0054*/ 	.word	0x00000001


	//----- nvinfo : EIATTR_CBANK_PARAM_SIZE
	.align		4
.L_19:
        /*0058*/ 	.byte	0x03, 0x19
        /*005a*/ 	.short	0x0014


	//----- nvinfo : EIATTR_PARAM_CBANK
	.align		4
        /*005c*/ 	.byte	0x04, 0x0a
        /*005e*/ 	.short	(.L_21 - .L_20)
	.align		4
.L_20:
        /*0060*/ 	.word	index@(.nv.constant0.triton_poi_fused_addmm_25)
        /*0064*/ 	.short	0x0210
        /*0066*/ 	.short	0x0014


	//----- nvinfo : EIATTR_SW_WAR
	.align		4
.L_21:
        /*0068*/ 	.byte	0x04, 0x36
        /*006a*/ 	.short	(.L_23 - .L_22)
.L_22:
        /*006c*/ 	.word	0x00000008
.L_23:


//--------------------- .nv.callgraph             --------------------------
	.section	.nv.callgraph,"",@"SHT_CUDA_CALLGRAPH"
	.align	4
	.sectionentsize	8
	.align		4
        /*0000*/ 	.word	0x00000000
	.align		4
        /*0004*/ 	.word	0xffffffff
	.align		4
        /*0008*/ 	.word	0x00000000
	.align		4
        /*000c*/ 	.word	0xfffffffe
	.align		4
        /*0010*/ 	.word	0x00000000
	.align		4
        /*0014*/ 	.word	0xfffffffd
	.align		4
        /*0018*/ 	.word	0x00000000
	.align		4
        /*001c*/ 	.word	0xfffffffc


//--------------------- .text.triton_poi_fused_addmm_25 --------------------------
	.section	.text.triton_poi_fused_addmm_25,"ax",@progbits
	.align	128
        .global         triton_poi_fused_addmm_25
        .type           triton_poi_fused_addmm_25,@function
        .size           triton_poi_fused_addmm_25,(.L_x_1 - triton_poi_fused_addmm_25)
        .other          triton_poi_fused_addmm_25,@"STO_CUDA_ENTRY STV_DEFAULT"
triton_poi_fused_addmm_25:
.text.triton_poi_fused_addmm_25:
[----:B------:R-:W-:Y:S01]  /*0000*/  LDC R1, c[0x0][0x28] ;  /* 0x00000a00ff017b82 */ /* 0x000fe20000000800 */
[----:B------:R-:W1:Y:S07]  /*0010*/  S2R R0, SR_TID.X ;  /* 0x0000000000007919 */ /* 0x000e6e0000002100 */
[----:B------:R-:W2:Y:S01]  /*0020*/  LDC.64 R2, c[0x0][0x210] ;  /* 0x00008400ff027b82 */ /* 0x000ea20000000a00 */
[----:B------:R-:W-:Y:S01]  /*0030*/  ULDC.64 UR4, c[0x0][0x208] ;  /* 0x0000820000047ab9 */ /* 0x000fe20000000a00 */
[----:B------:R-:W3:Y:S01]  /*0040*/  S2R R7, SR_CTAID.X ;  /* 0x0000000000077919 */ /* 0x000ee20000002500 */
[----:B-1----:R-:W-:-:S04]  /*0050*/  LOP3.LUT R0, R0, 0x7f, RZ, 0xc0, !PT ;  /* 0x0000007f00007812 */ /* 0x002fc800078ec0ff */
[----:B---3--:R-:W-:-:S05]  /*0060*/  LEA R7, R7, R0, 0x7 ;  /* 0x0000000007077211 */ /* 0x008fca00078e38ff */
[----:B------:R-:W-:-:S04]  /*0070*/  IMAD R5, R7, 0x6, RZ ;  /* 0x0000000607057824 */ /* 0x000fc800078e02ff */
[----:B--2---:R-:W-:Y:S02]  /*0080*/  IMAD.WIDE R2, R5, 0x4, R2 ;  /* 0x0000000405027825 */ /* 0x004fe400078e0202 */
[----:B------:R-:W1:Y:S04]  /*0090*/  LDC.64 R4, c[0x0][0x218] ;  /* 0x00008600ff047b82 */ /* 0x000e680000000a00 */
[----:B------:R-:W2:Y:S01]  /*00a0*/  LDG.E.EL R3, desc[UR4][R2.64+0x4] ;  /* 0x0000040402037981 */ /* 0x000ea2000c2e1900 */
[----:B-1----:R-:W-:-:S05]  /*00b0*/  IMAD.WIDE R4, R7, 0x4, R4 ;  /* 0x0000000407047825 */ /* 0x002fca00078e0204 */
[----:B--2---:R-:W-:Y:S01]  /*00c0*/  STG.E desc[UR4][R4.64], R3 ;  /* 0x0000000304007986 */ /* 0x004fe2000c101904 */
[----:B------:R-:W-:Y:S05]  /*00d0*/  EXIT ;  /* 0x000000000000794d */ /* 0x000fea0003800000 */
.L_x_0:
[----:B------:R-:W-:-:S00]  /*00e0*/  BRA `(.L_x_0) ;  /* 0xfffffffc00fc7947 */ /* 0x000fc0000383ffff */
[----:B------:R-:W-:-:S00]  /*00f0*/  NOP ;  /* 0x0000000000007918 */ /* 0x000fc00000000000 */
        /* <DEDUP_REMOVED lines=8> */
.L_x_1:


//--------------------- .nv.constant0.triton_poi_fused_addmm_25 --------------------------
	.section	.nv.constant0.triton_poi_fused_addmm_25,"a",@progbits
	.sectionflags	@""
	.align	4
.nv.constant0.triton_poi_fused_addmm_25:
	.zero		548
